//
// Generated by NVIDIA NVVM Compiler
//
// Compiler Build ID: CL-36424714
// Cuda compilation tools, release 13.0, V13.0.88
// Based on NVVM 20.0.0
//

.version 9.0
.target sm_100
.address_size 64

	// .globl	_Z12launch2DGridPi

.visible .entry _Z12launch2DGridPi(
	.param .u64 .ptr .align 1 _Z12launch2DGridPi_param_0
)
{
	.reg .b32 	%r<12>;
	.reg .b64 	%rd<5>;

	ld.param.u64 	%rd1, [_Z12launch2DGridPi_param_0];
	cvta.to.global.u64 	%rd2, %rd1;
	mov.u32 	%r1, %ctaid.x;
	mov.u32 	%r2, %ntid.x;
	mov.u32 	%r3, %tid.x;
	mov.u32 	%r4, %ctaid.y;
	mov.u32 	%r5, %ntid.y;
	mov.u32 	%r6, %tid.y;
	mad.lo.s32 	%r7, %r4, %r5, %r6;
	mov.u32 	%r8, %nctaid.x;
	mad.lo.s32 	%r9, %r7, %r8, %r1;
	mad.lo.s32 	%r10, %r9, %r2, %r3;
	mad.lo.s32 	%r11, %r4, %r8, %r1;
	mul.wide.s32 	%rd3, %r10, 4;
	add.s64 	%rd4, %rd2, %rd3;
	st.global.u32 	[%rd4], %r11;
	ret;

}


// ===== COMPILED SASS (sm_100) =====

	.target	sm_100

	.elftype	@"ET_EXEC"


//--------------------- .note.nv.tkinfo           --------------------------
	.section	.note.nv.tkinfo,"",@"SHT_NOTE"
	.sectionflags	@"SHF_NOTE_NV_TKINFO"
	.tkinfo
        /*0018*/ 	.word	0x00000002
        /*0030*/ 	.string	""
        /*0030*/ 	.string	"ptxas"
        /*0030*/ 	.string	"Cuda compilation tools, release 13.0, V13.0.88"
        /*0030*/ 	.string	"Build cuda_13.0.r13.0/compiler.36424714_0"
        /*0030*/ 	.string	"-arch sm_100 -m 64 "



//--------------------- .note.nv.cuinfo           --------------------------
	.section	.note.nv.cuinfo,"",@"SHT_NOTE"
	.sectionflags	@"SHF_NOTE_NV_CUINFO"
        /*0018*/ 	.short	0x0002
        /*001a*/ 	.short	0x0064
        /*001c*/ 	.short	0x0082
	.zero		2


//--------------------- .nv.info                  --------------------------
	.section	.nv.info,"",@"SHT_CUDA_INFO"
	.align	4


	//----- nvinfo : EIATTR_REGCOUNT
	.align		4
        /*0000*/ 	.byte	0x04, 0x2f
        /*0002*/ 	.short	(.L_1 - .L_0)
	.align		4
.L_0:
        /*0004*/ 	.word	index@(_Z12launch2DGridPi)
        /*0008*/ 	.word	0x0000000a


	//----- nvinfo : EIATTR_FRAME_SIZE
	.align		4
.L_1:
        /*000c*/ 	.byte	0x04, 0x11
        /*000e*/ 	.short	(.L_3 - .L_2)
	.align		4
.L_2:
        /*0010*/ 	.word	index@(_Z12launch2DGridPi)
        /*0014*/ 	.word	0x00000000


	//----- nvinfo : EIATTR_MIN_STACK_SIZE
	.align		4
.L_3:
        /*0018*/ 	.byte	0x04, 0x12
        /*001a*/ 	.short	(.L_5 - .L_4)
	.align		4
.L_4:
        /*001c*/ 	.word	index@(_Z12launch2DGridPi)
        /*0020*/ 	.word	0x00000000
.L_5:


//--------------------- .nv.compat                --------------------------
	.section	.nv.compat,"",@"SHT_CUDA_COMPAT_INFO"
	.align	4
        /*0000*/ 	.byte	0x02, 0x09, 0x00, 0x00, 0x02, 0x02, 0x01, 0x00, 0x02, 0x05, 0x05, 0x00, 0x03, 0x07, 0x01, 0x01
        /*0010*/ 	.byte	0x02, 0x03, 0x00, 0x00, 0x02, 0x06, 0x01, 0x00, 0x04, 0x0b, 0x08, 0x00, 0x09, 0x00, 0x00, 0x00
        /*0020*/ 	.byte	0x00, 0x00, 0x00, 0x00


//--------------------- .nv.info._Z12launch2DGridPi --------------------------
	.section	.nv.info._Z12launch2DGridPi,"",@"SHT_CUDA_INFO"
	.sectionflags	@""
	.align	4


	//----- nvinfo : EIATTR_CUDA_API_VERSION
	.align		4
        /*0000*/ 	.byte	0x04, 0x37
        /*0002*/ 	.short	(.L_7 - .L_6)
.L_6:
        /*0004*/ 	.word	0x00000082


	//----- nvinfo : EIATTR_KPARAM_INFO
	.align		4
.L_7:
        /*0008*/ 	.byte	0x04, 0x17
        /*000a*/ 	.short	(.L_9 - .L_8)
.L_8:
        /*000c*/ 	.word	0x00000000
        /*0010*/ 	.short	0x0000
        /*0012*/ 	.short	0x0000
        /*0014*/ 	.byte	0x00, 0xf5, 0x21, 0x00


	//----- nvinfo : EIATTR_SPARSE_MMA_MASK
	.align		4
.L_9:
        /*0018*/ 	.byte	0x03, 0x50
        /*001a*/ 	.short	0x0000


	//----- nvinfo : EIATTR_MAXREG_COUNT
	.align		4
        /*001c*/ 	.byte	0x03, 0x1b
        /*001e*/ 	.short	0x00ff


	//----- nvinfo : EIATTR_MERCURY_ISA_VERSION
	.align		4
        /*0020*/ 	.byte	0x03, 0x5f
        /*0022*/ 	.short	0x0101


	//----- nvinfo : EIATTR_VRC_CTA_INIT_COUNT
	.align		4
        /*0024*/ 	.byte	0x02, 0x4a
	.zero		1
	.zero		1


	//----- nvinfo : EIATTR_EXIT_INSTR_OFFSETS
	.align		4
        /*0028*/ 	.byte	0x04, 0x1c
        /*002a*/ 	.short	(.L_11 - .L_10)


	//   ....[0]....
.L_10:
        /*002c*/ 	.word	0x00000100


	//----- nvinfo : EIATTR_CBANK_PARAM_SIZE
	.align		4
.L_11:
        /*0030*/ 	.byte	0x03, 0x19
        /*0032*/ 	.short	0x0008


	//----- nvinfo : EIATTR_PARAM_CBANK
	.align		4
        /*0034*/ 	.byte	0x04, 0x0a
        /*0036*/ 	.short	(.L_13 - .L_12)
	.align		4
.L_12:
        /*0038*/ 	.word	index@(.nv.constant0._Z12launch2DGridPi)
        /*003c*/ 	.short	0x0380
        /*003e*/ 	.short	0x0008


	//----- nvinfo : EIATTR_SW_WAR
	.align		4
.L_13:
        /*0040*/ 	.byte	0x04, 0x36
        /*0042*/ 	.short	(.L_15 - .L_14)
.L_14:
        /*0044*/ 	.word	0x00000008
.L_15:


//--------------------- .nv.callgraph             --------------------------
	.section	.nv.callgraph,"",@"SHT_CUDA_CALLGRAPH"
	.align	4
	.sectionentsize	8
	.align		4
        /*0000*/ 	.word	0x00000000
	.align		4
        /*0004*/ 	.word	0xffffffff
	.align		4
        /*0008*/ 	.word	0x00000000
	.align		4
        /*000c*/ 	.word	0xfffffffe
	.align		4
        /*0010*/ 	.word	0x00000000
	.align		4
        /*0014*/ 	.word	0xfffffffd
	.align		4
        /*0018*/ 	.word	0x00000000
	.align		4
        /*001c*/ 	.word	0xfffffffc


//--------------------- .text._Z12launch2DGridPi  --------------------------
	.section	.text._Z12launch2DGridPi,"ax",@progbits
	.align	128
        .global         _Z12launch2DGridPi
        .type           _Z12launch2DGridPi,@function
        .size           _Z12launch2DGridPi,(.L_x_1 - _Z12launch2DGridPi)
        .other          _Z12launch2DGridPi,@"STO_CUDA_ENTRY STV_DEFAULT"
_Z12launch2DGridPi:
.text._Z12launch2DGridPi:
[----:B------:R-:W-:Y:S01]  /*0000*/  LDC R1, c[0x0][0x37c] ;  /* 0x0000df00ff017b82 */ /* 0x000fe20000000800 */
[----:B------:R-:W0:Y:S01]  /*0010*/  S2R R7, SR_CTAID.Y ;  /* 0x0000000000077919 */ /* 0x000e220000002600 */
[----:B------:R-:W1:Y:S06]  /*0020*/  LDCU UR7, c[0x0][0x360] ;  /* 0x00006c00ff0777ac */ /* 0x000e6c0008000800 */
[----:B------:R-:W2:Y:S01]  /*0030*/  S2UR UR6, SR_CTAID.X ;  /* 0x00000000000679c3 */ /* 0x000ea20000002500 */
[----:B------:R-:W0:Y:S01]  /*0040*/  S2R R0, SR_TID.Y ;  /* 0x0000000000007919 */ /* 0x000e220000002200 */
[----:B------:R-:W0:Y:S01]  /*0050*/  LDCU UR8, c[0x0][0x364] ;  /* 0x00006c80ff0877ac */ /* 0x000e220008000800 */
[----:B------:R-:W1:Y:S01]  /*0060*/  S2R R5, SR_TID.X ;  /* 0x0000000000057919 */ /* 0x000e620000002100 */
[----:B------:R-:W3:Y:S04]  /*0070*/  LDCU.64 UR4, c[0x0][0x358] ;  /* 0x00006b00ff0477ac */ /* 0x000ee80008000a00 */
[----:B------:R-:W2:Y:S08]  /*0080*/  LDC R4, c[0x0][0x370] ;  /* 0x0000dc00ff047b82 */ /* 0x000eb00000000800 */
[----:B------:R-:W4:Y:S01]  /*0090*/  LDC.64 R2, c[0x0][0x380] ;  /* 0x0000e000ff027b82 */ /* 0x000f220000000a00 */
[----:B0-----:R-:W-:-:S02]  /*00a0*/  IMAD R0, R7, UR8, R0 ;  /* 0x0000000807007c24 */ /* 0x001fc4000f8e0200 */
[-C--:B--2---:R-:W-:Y:S02]  /*00b0*/  IMAD R7, R7, R4.reuse, UR6 ;  /* 0x0000000607077e24 */ /* 0x084fe4000f8e0204 */
[----:B------:R-:W-:-:S04]  /*00c0*/  IMAD R0, R0, R4, UR6 ;  /* 0x0000000600007e24 */ /* 0x000fc8000f8e0204 */
[----:B-1----:R-:W-:-:S04]  /*00d0*/  IMAD R5, R0, UR7, R5 ;  /* 0x0000000700057c24 */ /* 0x002fc8000f8e0205 */
[----:B----4-:R-:W-:-:S05]  /*00e0*/  IMAD.WIDE R2, R5, 0x4, R2 ;  /* 0x0000000405027825 */ /* 0x010fca00078e0202 */
[----:B---3--:R-:W-:Y:S01]  /*00f0*/  STG.E desc[UR4][R2.64], R7 ;  /* 0x0000000702007986 */ /* 0x008fe2000c101904 */
[----:B------:R-:W-:Y:S05]  /*0100*/  EXIT ;  /* 0x000000000000794d */ /* 0x000fea0003800000 */
.L_x_0:
[----:B------:R-:W-:-:S00]  /*0110*/  BRA `(.L_x_0) ;  /* 0xfffffffc00fc7947 */ /* 0x000fc0000383ffff */
[----:B------:R-:W-:-:S00]  /*0120*/  NOP ;  /* 0x0000000000007918 */ /* 0x000fc00000000000 */
        /* <DEDUP_REMOVED lines=13> */
.L_x_1:


//--------------------- .nv.shared.reserved.0     --------------------------
	.section	.nv.shared.reserved.0,"aw",@nobits
	.weak		__nv_reservedSMEM_offset_0_alias
	.size		__nv_reservedSMEM_offset_0_alias, 0, 64
	.other		__nv_reservedSMEM_offset_0_alias,@"STO_CUDA_RESERVED_SHARED STV_DEFAULT"
__nv_reservedSMEM_offset_0_alias:
	.zero		0
	.zero		64


//--------------------- .nv.constant0._Z12launch2DGridPi --------------------------
	.section	.nv.constant0._Z12launch2DGridPi,"a",@progbits
	.sectionflags	@""
	.align	4
.nv.constant0._Z12launch2DGridPi:
	.zero		904


//--------------------- SYMBOLS --------------------------

	.type		.nv.reservedSmem.offset0,@object
	.size		.nv.reservedSmem.offset0,0x4
